//
// Generated by NVIDIA NVVM Compiler
//
// Compiler Build ID: CL-36424714
// Cuda compilation tools, release 13.0, V13.0.88
// Based on NVVM 20.0.0
//

.version 9.0
.target sm_100
.address_size 64

	// .globl	_Z4addTPiS_ii
// _ZZ4addTPiS_iiE1x has been demoted
// _ZZ4addTPiS_iiE1y has been demoted
// _ZZ4multPiS_S_iiiE3arr has been demoted

.visible .entry _Z4addTPiS_ii(
	.param .u64 .ptr .align 1 _Z4addTPiS_ii_param_0,
	.param .u64 .ptr .align 1 _Z4addTPiS_ii_param_1,
	.param .u32 _Z4addTPiS_ii_param_2,
	.param .u32 _Z4addTPiS_ii_param_3
)
{
	.reg .pred 	%p<2>;
	.reg .b32 	%r<15>;
	.reg .b64 	%rd<9>;
	// demoted variable
	.shared .align 4 .u32 _ZZ4addTPiS_iiE1x;
	// demoted variable
	.shared .align 4 .u32 _ZZ4addTPiS_iiE1y;
	ld.param.u64 	%rd1, [_Z4addTPiS_ii_param_0];
	ld.param.u64 	%rd2, [_Z4addTPiS_ii_param_1];
	ld.param.u32 	%r2, [_Z4addTPiS_ii_param_2];
	ld.param.u32 	%r3, [_Z4addTPiS_ii_param_3];
	mov.u32 	%r4, %tid.x;
	mov.u32 	%r5, %ntid.x;
	mov.u32 	%r6, %ctaid.x;
	mad.lo.s32 	%r1, %r5, %r6, %r4;
	mul.lo.s32 	%r7, %r3, %r2;
	setp.ge.u32 	%p1, %r1, %r7;
	@%p1 bra 	$L__BB0_2;
	cvta.to.global.u64 	%rd3, %rd2;
	cvta.to.global.u64 	%rd4, %rd1;
	div.u32 	%r8, %r1, %r3;
	st.shared.u32 	[_ZZ4addTPiS_iiE1x], %r8;
	mul.lo.s32 	%r9, %r8, %r3;
	sub.s32 	%r10, %r1, %r9;
	st.shared.u32 	[_ZZ4addTPiS_iiE1y], %r10;
	mad.lo.s32 	%r11, %r10, %r2, %r8;
	mul.wide.u32 	%rd5, %r11, 4;
	add.s64 	%rd6, %rd3, %rd5;
	ld.global.u32 	%r12, [%rd6];
	mul.wide.u32 	%rd7, %r1, 4;
	add.s64 	%rd8, %rd4, %rd7;
	ld.global.u32 	%r13, [%rd8];
	add.s32 	%r14, %r13, %r12;
	st.global.u32 	[%rd8], %r14;
$L__BB0_2:
	ret;

}
	// .globl	_Z4multPiS_S_iii
.visible .entry _Z4multPiS_S_iii(
	.param .u64 .ptr .align 1 _Z4multPiS_S_iii_param_0,
	.param .u64 .ptr .align 1 _Z4multPiS_S_iii_param_1,
	.param .u64 .ptr .align 1 _Z4multPiS_S_iii_param_2,
	.param .u32 _Z4multPiS_S_iii_param_3,
	.param .u32 _Z4multPiS_S_iii_param_4,
	.param .u32 _Z4multPiS_S_iii_param_5
)
{
	.reg .pred 	%p<14>;
	.reg .b32 	%r<170>;
	.reg .b64 	%rd<47>;
	// demoted variable
	.shared .align 4 .b8 _ZZ4multPiS_S_iiiE3arr[4096];
	ld.param.u64 	%rd2, [_Z4multPiS_S_iii_param_0];
	ld.param.u64 	%rd4, [_Z4multPiS_S_iii_param_1];
	ld.param.u64 	%rd3, [_Z4multPiS_S_iii_param_2];
	ld.param.u32 	%r42, [_Z4multPiS_S_iii_param_3];
	ld.param.u32 	%r43, [_Z4multPiS_S_iii_param_4];
	ld.param.u32 	%r44, [_Z4multPiS_S_iii_param_5];
	cvta.to.global.u64 	%rd1, %rd4;
	mov.u32 	%r1, %tid.x;
	mov.u32 	%r2, %ctaid.x;
	setp.ge.s32 	%p1, %r1, %r43;
	@%p1 bra 	$L__BB1_2;
	cvta.to.global.u64 	%rd5, %rd2;
	mad.lo.s32 	%r45, %r43, %r2, %r1;
	mul.wide.u32 	%rd6, %r45, 4;
	add.s64 	%rd7, %rd5, %rd6;
	ld.global.u32 	%r46, [%rd7];
	shl.b32 	%r47, %r1, 2;
	mov.u32 	%r48, _ZZ4multPiS_S_iiiE3arr;
	add.s32 	%r49, %r48, %r47;
	st.shared.u32 	[%r49], %r46;
$L__BB1_2:
	setp.ge.s32 	%p2, %r2, %r42;
	setp.ge.s32 	%p3, %r1, %r44;
	or.pred  	%p4, %p2, %p3;
	@%p4 bra 	$L__BB1_17;
	bar.sync 	0;
	setp.lt.s32 	%p5, %r43, 1;
	mov.b32 	%r169, 0;
	@%p5 bra 	$L__BB1_16;
	and.b32  	%r3, %r43, 15;
	setp.lt.u32 	%p6, %r43, 16;
	mov.b32 	%r160, 0;
	mov.u32 	%r169, %r160;
	@%p6 bra 	$L__BB1_7;
	and.b32  	%r160, %r43, 2147483632;
	neg.s32 	%r154, %r160;
	mov.u32 	%r55, _ZZ4multPiS_S_iiiE3arr;
	add.s32 	%r152, %r55, 32;
	shl.b32 	%r6, %r44, 4;
	mov.b32 	%r169, 0;
	mul.wide.s32 	%rd10, %r44, 4;
	mov.u32 	%r153, %r1;
$L__BB1_6:
	.pragma "nounroll";
	ld.shared.u32 	%r56, [%r152+-32];
	mul.wide.s32 	%rd8, %r153, 4;
	add.s64 	%rd9, %rd1, %rd8;
	ld.global.u32 	%r57, [%rd9];
	mad.lo.s32 	%r58, %r57, %r56, %r169;
	ld.shared.u32 	%r59, [%r152+-28];
	add.s64 	%rd11, %rd9, %rd10;
	ld.global.u32 	%r60, [%rd11];
	mad.lo.s32 	%r61, %r60, %r59, %r58;
	ld.shared.u32 	%r62, [%r152+-24];
	add.s64 	%rd12, %rd11, %rd10;
	ld.global.u32 	%r63, [%rd12];
	mad.lo.s32 	%r64, %r63, %r62, %r61;
	ld.shared.u32 	%r65, [%r152+-20];
	add.s64 	%rd13, %rd12, %rd10;
	ld.global.u32 	%r66, [%rd13];
	mad.lo.s32 	%r67, %r66, %r65, %r64;
	ld.shared.u32 	%r68, [%r152+-16];
	add.s64 	%rd14, %rd13, %rd10;
	ld.global.u32 	%r69, [%rd14];
	mad.lo.s32 	%r70, %r69, %r68, %r67;
	ld.shared.u32 	%r71, [%r152+-12];
	add.s64 	%rd15, %rd14, %rd10;
	ld.global.u32 	%r72, [%rd15];
	mad.lo.s32 	%r73, %r72, %r71, %r70;
	ld.shared.u32 	%r74, [%r152+-8];
	add.s64 	%rd16, %rd15, %rd10;
	ld.global.u32 	%r75, [%rd16];
	mad.lo.s32 	%r76, %r75, %r74, %r73;
	ld.shared.u32 	%r77, [%r152+-4];
	add.s64 	%rd17, %rd16, %rd10;
	ld.global.u32 	%r78, [%rd17];
	mad.lo.s32 	%r79, %r78, %r77, %r76;
	ld.shared.u32 	%r80, [%r152];
	add.s64 	%rd18, %rd17, %rd10;
	ld.global.u32 	%r81, [%rd18];
	mad.lo.s32 	%r82, %r81, %r80, %r79;
	ld.shared.u32 	%r83, [%r152+4];
	add.s64 	%rd19, %rd18, %rd10;
	ld.global.u32 	%r84, [%rd19];
	mad.lo.s32 	%r85, %r84, %r83, %r82;
	ld.shared.u32 	%r86, [%r152+8];
	add.s64 	%rd20, %rd19, %rd10;
	ld.global.u32 	%r87, [%rd20];
	mad.lo.s32 	%r88, %r87, %r86, %r85;
	ld.shared.u32 	%r89, [%r152+12];
	add.s64 	%rd21, %rd20, %rd10;
	ld.global.u32 	%r90, [%rd21];
	mad.lo.s32 	%r91, %r90, %r89, %r88;
	ld.shared.u32 	%r92, [%r152+16];
	add.s64 	%rd22, %rd21, %rd10;
	ld.global.u32 	%r93, [%rd22];
	mad.lo.s32 	%r94, %r93, %r92, %r91;
	ld.shared.u32 	%r95, [%r152+20];
	add.s64 	%rd23, %rd22, %rd10;
	ld.global.u32 	%r96, [%rd23];
	mad.lo.s32 	%r97, %r96, %r95, %r94;
	ld.shared.u32 	%r98, [%r152+24];
	add.s64 	%rd24, %rd23, %rd10;
	ld.global.u32 	%r99, [%rd24];
	mad.lo.s32 	%r100, %r99, %r98, %r97;
	ld.shared.u32 	%r101, [%r152+28];
	add.s64 	%rd25, %rd24, %rd10;
	ld.global.u32 	%r102, [%rd25];
	mad.lo.s32 	%r169, %r102, %r101, %r100;
	add.s32 	%r154, %r154, 16;
	add.s32 	%r153, %r153, %r6;
	add.s32 	%r152, %r152, 64;
	setp.ne.s32 	%p7, %r154, 0;
	@%p7 bra 	$L__BB1_6;
$L__BB1_7:
	setp.eq.s32 	%p8, %r3, 0;
	@%p8 bra 	$L__BB1_16;
	and.b32  	%r18, %r43, 7;
	setp.lt.u32 	%p9, %r3, 8;
	@%p9 bra 	$L__BB1_10;
	shl.b32 	%r104, %r160, 2;
	mov.u32 	%r105, _ZZ4multPiS_S_iiiE3arr;
	add.s32 	%r106, %r105, %r104;
	ld.shared.u32 	%r107, [%r106];
	mad.lo.s32 	%r108, %r160, %r44, %r1;
	mul.wide.s32 	%rd26, %r108, 4;
	add.s64 	%rd27, %rd1, %rd26;
	ld.global.u32 	%r109, [%rd27];
	mad.lo.s32 	%r110, %r109, %r107, %r169;
	ld.shared.u32 	%r111, [%r106+4];
	mul.wide.s32 	%rd28, %r44, 4;
	add.s64 	%rd29, %rd27, %rd28;
	ld.global.u32 	%r112, [%rd29];
	mad.lo.s32 	%r113, %r112, %r111, %r110;
	ld.shared.u32 	%r114, [%r106+8];
	add.s64 	%rd30, %rd29, %rd28;
	ld.global.u32 	%r115, [%rd30];
	mad.lo.s32 	%r116, %r115, %r114, %r113;
	ld.shared.u32 	%r117, [%r106+12];
	add.s64 	%rd31, %rd30, %rd28;
	ld.global.u32 	%r118, [%rd31];
	mad.lo.s32 	%r119, %r118, %r117, %r116;
	ld.shared.u32 	%r120, [%r106+16];
	add.s64 	%rd32, %rd31, %rd28;
	ld.global.u32 	%r121, [%rd32];
	mad.lo.s32 	%r122, %r121, %r120, %r119;
	ld.shared.u32 	%r123, [%r106+20];
	add.s64 	%rd33, %rd32, %rd28;
	ld.global.u32 	%r124, [%rd33];
	mad.lo.s32 	%r125, %r124, %r123, %r122;
	ld.shared.u32 	%r126, [%r106+24];
	add.s64 	%rd34, %rd33, %rd28;
	ld.global.u32 	%r127, [%rd34];
	mad.lo.s32 	%r128, %r127, %r126, %r125;
	ld.shared.u32 	%r129, [%r106+28];
	add.s64 	%rd35, %rd34, %rd28;
	ld.global.u32 	%r130, [%rd35];
	mad.lo.s32 	%r169, %r130, %r129, %r128;
	add.s32 	%r160, %r160, 8;
$L__BB1_10:
	setp.eq.s32 	%p10, %r18, 0;
	@%p10 bra 	$L__BB1_16;
	and.b32  	%r24, %r43, 3;
	setp.lt.u32 	%p11, %r18, 4;
	@%p11 bra 	$L__BB1_13;
	shl.b32 	%r132, %r160, 2;
	mov.u32 	%r133, _ZZ4multPiS_S_iiiE3arr;
	add.s32 	%r134, %r133, %r132;
	ld.shared.u32 	%r135, [%r134];
	mad.lo.s32 	%r136, %r160, %r44, %r1;
	mul.wide.s32 	%rd36, %r136, 4;
	add.s64 	%rd37, %rd1, %rd36;
	ld.global.u32 	%r137, [%rd37];
	mad.lo.s32 	%r138, %r137, %r135, %r169;
	ld.shared.u32 	%r139, [%r134+4];
	mul.wide.s32 	%rd38, %r44, 4;
	add.s64 	%rd39, %rd37, %rd38;
	ld.global.u32 	%r140, [%rd39];
	mad.lo.s32 	%r141, %r140, %r139, %r138;
	ld.shared.u32 	%r142, [%r134+8];
	add.s64 	%rd40, %rd39, %rd38;
	ld.global.u32 	%r143, [%rd40];
	mad.lo.s32 	%r144, %r143, %r142, %r141;
	ld.shared.u32 	%r145, [%r134+12];
	add.s64 	%rd41, %rd40, %rd38;
	ld.global.u32 	%r146, [%rd41];
	mad.lo.s32 	%r169, %r146, %r145, %r144;
	add.s32 	%r160, %r160, 4;
$L__BB1_13:
	setp.eq.s32 	%p12, %r24, 0;
	@%p12 bra 	$L__BB1_16;
	mad.lo.s32 	%r167, %r160, %r44, %r1;
	shl.b32 	%r147, %r160, 2;
	mov.u32 	%r148, _ZZ4multPiS_S_iiiE3arr;
	add.s32 	%r166, %r148, %r147;
	neg.s32 	%r165, %r24;
$L__BB1_15:
	.pragma "nounroll";
	ld.shared.u32 	%r149, [%r166];
	mul.wide.s32 	%rd42, %r167, 4;
	add.s64 	%rd43, %rd1, %rd42;
	ld.global.u32 	%r150, [%rd43];
	mad.lo.s32 	%r169, %r150, %r149, %r169;
	add.s32 	%r167, %r167, %r44;
	add.s32 	%r166, %r166, 4;
	add.s32 	%r165, %r165, 1;
	setp.ne.s32 	%p13, %r165, 0;
	@%p13 bra 	$L__BB1_15;
$L__BB1_16:
	mad.lo.s32 	%r151, %r44, %r2, %r1;
	cvta.to.global.u64 	%rd44, %rd3;
	mul.wide.u32 	%rd45, %r151, 4;
	add.s64 	%rd46, %rd44, %rd45;
	st.global.u32 	[%rd46], %r169;
$L__BB1_17:
	ret;

}
	// .globl	_Z9transposePiS_ii
.visible .entry _Z9transposePiS_ii(
	.param .u64 .ptr .align 1 _Z9transposePiS_ii_param_0,
	.param .u64 .ptr .align 1 _Z9transposePiS_ii_param_1,
	.param .u32 _Z9transposePiS_ii_param_2,
	.param .u32 _Z9transposePiS_ii_param_3
)
{
	.reg .b32 	%r<8>;
	.reg .b64 	%rd<9>;

	ld.param.u64 	%rd1, [_Z9transposePiS_ii_param_0];
	ld.param.u64 	%rd2, [_Z9transposePiS_ii_param_1];
	ld.param.u32 	%r1, [_Z9transposePiS_ii_param_2];
	ld.param.u32 	%r2, [_Z9transposePiS_ii_param_3];
	cvta.to.global.u64 	%rd3, %rd2;
	cvta.to.global.u64 	%rd4, %rd1;
	mov.u32 	%r3, %ctaid.x;
	mov.u32 	%r4, %tid.x;
	mad.lo.s32 	%r5, %r2, %r3, %r4;
	mul.wide.s32 	%rd5, %r5, 4;
	add.s64 	%rd6, %rd4, %rd5;
	ld.global.u32 	%r6, [%rd6];
	mad.lo.s32 	%r7, %r1, %r4, %r3;
	mul.wide.s32 	%rd7, %r7, 4;
	add.s64 	%rd8, %rd3, %rd7;
	st.global.u32 	[%rd8], %r6;
	ret;

}


// ===== COMPILED SASS (sm_100) =====

	.target	sm_100

	.elftype	@"ET_EXEC"


//--------------------- .note.nv.tkinfo           --------------------------
	.section	.note.nv.tkinfo,"",@"SHT_NOTE"
	.sectionflags	@"SHF_NOTE_NV_TKINFO"
	.tkinfo
        /*0018*/ 	.word	0x00000002
        /*0030*/ 	.string	""
        /*0030*/ 	.string	"ptxas"
        /*0030*/ 	.string	"Cuda compilation tools, release 13.0, V13.0.88"
        /*0030*/ 	.string	"Build cuda_13.0.r13.0/compiler.36424714_0"
        /*0030*/ 	.string	"-arch sm_100 -m 64 "



//--------------------- .note.nv.cuinfo           --------------------------
	.section	.note.nv.cuinfo,"",@"SHT_NOTE"
	.sectionflags	@"SHF_NOTE_NV_CUINFO"
        /*0018*/ 	.short	0x0002
        /*001a*/ 	.short	0x0064
        /*001c*/ 	.short	0x0082
	.zero		2


//--------------------- .nv.info                  --------------------------
	.section	.nv.info,"",@"SHT_CUDA_INFO"
	.align	4


	//----- nvinfo : EIATTR_REGCOUNT
	.align		4
        /*0000*/ 	.byte	0x04, 0x2f
        /*0002*/ 	.short	(.L_1 - .L_0)
	.align		4
.L_0:
        /*0004*/ 	.word	index@(_Z4addTPiS_ii)
        /*0008*/ 	.word	0x0000000e


	//----- nvinfo : EIATTR_FRAME_SIZE
	.align		4
.L_1:
        /*000c*/ 	.byte	0x04, 0x11
        /*000e*/ 	.short	(.L_3 - .L_2)
	.align		4
.L_2:
        /*0010*/ 	.word	index@(_Z4addTPiS_ii)
        /*0014*/ 	.word	0x00000000


	//----- nvinfo : EIATTR_REGCOUNT
	.align		4
.L_3:
        /*0018*/ 	.byte	0x04, 0x2f
        /*001a*/ 	.short	(.L_5 - .L_4)
	.align		4
.L_4:
        /*001c*/ 	.word	index@(_Z4multPiS_S_iii)
        /*0020*/ 	.word	0x00000020


	//----- nvinfo : EIATTR_FRAME_SIZE
	.align		4
.L_5:
        /*0024*/ 	.byte	0x04, 0x11
        /*0026*/ 	.short	(.L_7 - .L_6)
	.align		4
.L_6:
        /*0028*/ 	.word	index@(_Z4multPiS_S_iii)
        /*002c*/ 	.word	0x00000000


	//----- nvinfo : EIATTR_REGCOUNT
	.align		4
.L_7:
        /*0030*/ 	.byte	0x04, 0x2f
        /*0032*/ 	.short	(.L_9 - .L_8)
	.align		4
.L_8:
        /*0034*/ 	.word	index@(_Z9transposePiS_ii)
        /*0038*/ 	.word	0x0000000c


	//----- nvinfo : EIATTR_FRAME_SIZE
	.align		4
.L_9:
        /*003c*/ 	.byte	0x04, 0x11
        /*003e*/ 	.short	(.L_11 - .L_10)
	.align		4
.L_10:
        /*0040*/ 	.word	index@(_Z9transposePiS_ii)
        /*0044*/ 	.word	0x00000000


	//----- nvinfo : EIATTR_MIN_STACK_SIZE
	.align		4
.L_11:
        /*0048*/ 	.byte	0x04, 0x12
        /*004a*/ 	.short	(.L_13 - .L_12)
	.align		4
.L_12:
        /*004c*/ 	.word	index@(_Z9transposePiS_ii)
        /*0050*/ 	.word	0x00000000


	//----- nvinfo : EIATTR_MIN_STACK_SIZE
	.align		4
.L_13:
        /*0054*/ 	.byte	0x04, 0x12
        /*0056*/ 	.short	(.L_15 - .L_14)
	.align		4
.L_14:
        /*0058*/ 	.word	index@(_Z4multPiS_S_iii)
        /*005c*/ 	.word	0x00000000


	//----- nvinfo : EIATTR_MIN_STACK_SIZE
	.align		4
.L_15:
        /*0060*/ 	.byte	0x04, 0x12
        /*0062*/ 	.short	(.L_17 - .L_16)
	.align		4
.L_16:
        /*0064*/ 	.word	index@(_Z4addTPiS_ii)
        /*0068*/ 	.word	0x00000000
.L_17:


//--------------------- .nv.compat                --------------------------
	.section	.nv.compat,"",@"SHT_CUDA_COMPAT_INFO"
	.align	4
        /*0000*/ 	.byte	0x02, 0x09, 0x00, 0x00, 0x02, 0x02, 0x01, 0x00, 0x02, 0x05, 0x05, 0x00, 0x03, 0x07, 0x01, 0x01
        /*0010*/ 	.byte	0x02, 0x03, 0x00, 0x00, 0x02, 0x06, 0x01, 0x00, 0x04, 0x0b, 0x08, 0x00, 0x09, 0x00, 0x00, 0x00
        /*0020*/ 	.byte	0x00, 0x00, 0x00, 0x00


//--------------------- .nv.info._Z9transposePiS_ii --------------------------
	.section	.nv.info._Z9transposePiS_ii,"",@"SHT_CUDA_INFO"
	.sectionflags	@""
	.align	4


	//----- nvinfo : EIATTR_CUDA_API_VERSION
	.align		4
        /*0000*/ 	.byte	0x04, 0x37
        /*0002*/ 	.short	(.L_19 - .L_18)
.L_18:
        /*0004*/ 	.word	0x00000082


	//----- nvinfo : EIATTR_KPARAM_INFO
	.align		4
.L_19:
        /*0008*/ 	.byte	0x04, 0x17
        /*000a*/ 	.short	(.L_21 - .L_20)
.L_20:
        /*000c*/ 	.word	0x00000000
        /*0010*/ 	.short	0x0003
        /*0012*/ 	.short	0x0014
        /*0014*/ 	.byte	0x00, 0xf0, 0x11, 0x00


	//----- nvinfo : EIATTR_KPARAM_INFO
	.align		4
.L_21:
        /*0018*/ 	.byte	0x04, 0x17
        /*001a*/ 	.short	(.L_23 - .L_22)
.L_22:
        /*001c*/ 	.word	0x00000000
        /*0020*/ 	.short	0x0002
        /*0022*/ 	.short	0x0010
        /*0024*/ 	.byte	0x00, 0xf0, 0x11, 0x00


	//----- nvinfo : EIATTR_KPARAM_INFO
	.align		4
.L_23:
        /*0028*/ 	.byte	0x04, 0x17
        /*002a*/ 	.short	(.L_25 - .L_24)
.L_24:
        /*002c*/ 	.word	0x00000000
        /*0030*/ 	.short	0x0001
        /*0032*/ 	.short	0x0008
        /*0034*/ 	.byte	0x00, 0xf5, 0x21, 0x00


	//----- nvinfo : EIATTR_KPARAM_INFO
	.align		4
.L_25:
        /*0038*/ 	.byte	0x04, 0x17
        /*003a*/ 	.short	(.L_27 - .L_26)
.L_26:
        /*003c*/ 	.word	0x00000000
        /*0040*/ 	.short	0x0000
        /*0042*/ 	.short	0x0000
        /*0044*/ 	.byte	0x00, 0xf5, 0x21, 0x00


	//----- nvinfo : EIATTR_SPARSE_MMA_MASK
	.align		4
.L_27:
        /*0048*/ 	.byte	0x03, 0x50
        /*004a*/ 	.short	0x0000


	//----- nvinfo : EIATTR_MAXREG_COUNT
	.align		4
        /*004c*/ 	.byte	0x03, 0x1b
        /*004e*/ 	.short	0x00ff


	//----- nvinfo : EIATTR_MERCURY_ISA_VERSION
	.align		4
        /*0050*/ 	.byte	0x03, 0x5f
        /*0052*/ 	.short	0x0101


	//----- nvinfo : EIATTR_VRC_CTA_INIT_COUNT
	.align		4
        /*0054*/ 	.byte	0x02, 0x4a
	.zero		1
	.zero		1


	//----- nvinfo : EIATTR_EXIT_INSTR_OFFSETS
	.align		4
        /*0058*/ 	.byte	0x04, 0x1c
        /*005a*/ 	.short	(.L_29 - .L_28)


	//   ....[0]....
.L_28:
        /*005c*/ 	.word	0x000000d0


	//----- nvinfo : EIATTR_CBANK_PARAM_SIZE
	.align		4
.L_29:
        /*0060*/ 	.byte	0x03, 0x19
        /*0062*/ 	.short	0x0018


	//----- nvinfo : EIATTR_PARAM_CBANK
	.align		4
        /*0064*/ 	.byte	0x04, 0x0a
        /*0066*/ 	.short	(.L_31 - .L_30)
	.align		4
.L_30:
        /*0068*/ 	.word	index@(.nv.constant0._Z9transposePiS_ii)
        /*006c*/ 	.short	0x0380
        /*006e*/ 	.short	0x0018


	//----- nvinfo : EIATTR_SW_WAR
	.align		4
.L_31:
        /*0070*/ 	.byte	0x04, 0x36
        /*0072*/ 	.short	(.L_33 - .L_32)
.L_32:
        /*0074*/ 	.word	0x00000008
.L_33:


//--------------------- .nv.info._Z4multPiS_S_iii --------------------------
	.section	.nv.info._Z4multPiS_S_iii,"",@"SHT_CUDA_INFO"
	.sectionflags	@""
	.align	4


	//----- nvinfo : EIATTR_CUDA_API_VERSION
	.align		4
        /*0000*/ 	.byte	0x04, 0x37
        /*0002*/ 	.short	(.L_35 - .L_34)
.L_34:
        /*0004*/ 	.word	0x00000082


	//----- nvinfo : EIATTR_KPARAM_INFO
	.align		4
.L_35:
        /*0008*/ 	.byte	0x04, 0x17
        /*000a*/ 	.short	(.L_37 - .L_36)
.L_36:
        /*000c*/ 	.word	0x00000000
        /*0010*/ 	.short	0x0005
        /*0012*/ 	.short	0x0020
        /*0014*/ 	.byte	0x00, 0xf0, 0x11, 0x00


	//----- nvinfo : EIATTR_KPARAM_INFO
	.align		4
.L_37:
        /*0018*/ 	.byte	0x04, 0x17
        /*001a*/ 	.short	(.L_39 - .L_38)
.L_38:
        /*001c*/ 	.word	0x00000000
        /*0020*/ 	.short	0x0004
        /*0022*/ 	.short	0x001c
        /*0024*/ 	.byte	0x00, 0xf0, 0x11, 0x00


	//----- nvinfo : EIATTR_KPARAM_INFO
	.align		4
.L_39:
        /*0028*/ 	.byte	0x04, 0x17
        /*002a*/ 	.short	(.L_41 - .L_40)
.L_40:
        /*002c*/ 	.word	0x00000000
        /*0030*/ 	.short	0x0003
        /*0032*/ 	.short	0x0018
        /*0034*/ 	.byte	0x00, 0xf0, 0x11, 0x00


	//----- nvinfo : EIATTR_KPARAM_INFO
	.align		4
.L_41:
        /*0038*/ 	.byte	0x04, 0x17
        /*003a*/ 	.short	(.L_43 - .L_42)
.L_42:
        /*003c*/ 	.word	0x00000000
        /*0040*/ 	.short	0x0002
        /*0042*/ 	.short	0x0010
        /*0044*/ 	.byte	0x00, 0xf5, 0x21, 0x00


	//----- nvinfo : EIATTR_KPARAM_INFO
	.align		4
.L_43:
        /*0048*/ 	.byte	0x04, 0x17
        /*004a*/ 	.short	(.L_45 - .L_44)
.L_44:
        /*004c*/ 	.word	0x00000000
        /*0050*/ 	.short	0x0001
        /*0052*/ 	.short	0x0008
        /*0054*/ 	.byte	0x00, 0xf5, 0x21, 0x00


	//----- nvinfo : EIATTR_KPARAM_INFO
	.align		4
.L_45:
        /*0058*/ 	.byte	0x04, 0x17
        /*005a*/ 	.short	(.L_47 - .L_46)
.L_46:
        /*005c*/ 	.word	0x00000000
        /*0060*/ 	.short	0x0000
        /*0062*/ 	.short	0x0000
        /*0064*/ 	.byte	0x00, 0xf5, 0x21, 0x00


	//----- nvinfo : EIATTR_SPARSE_MMA_MASK
	.align		4
.L_47:
        /*0068*/ 	.byte	0x03, 0x50
        /*006a*/ 	.short	0x0000


	//----- nvinfo : EIATTR_MAXREG_COUNT
	.align		4
        /*006c*/ 	.byte	0x03, 0x1b
        /*006e*/ 	.short	0x00ff


	//----- nvinfo : EIATTR_NUM_BARRIERS
	.align		4
        /*0070*/ 	.byte	0x02, 0x4c
        /*0072*/ 	.byte	0x01
	.zero		1


	//----- nvinfo : EIATTR_MERCURY_ISA_VERSION
	.align		4
        /*0074*/ 	.byte	0x03, 0x5f
        /*0076*/ 	.short	0x0101


	//----- nvinfo : EIATTR_VRC_CTA_INIT_COUNT
	.align		4
        /*0078*/ 	.byte	0x02, 0x4a
	.zero		1
	.zero		1


	//----- nvinfo : EIATTR_EXIT_INSTR_OFFSETS
	.align		4
        /*007c*/ 	.byte	0x04, 0x1c
        /*007e*/ 	.short	(.L_49 - .L_48)


	//   ....[0]....
.L_48:
        /*0080*/ 	.word	0x00000130


	//   ....[1]....
        /*0084*/ 	.word	0x00000b40


	//----- nvinfo : EIATTR_CBANK_PARAM_SIZE
	.align		4
.L_49:
        /*0088*/ 	.byte	0x03, 0x19
        /*008a*/ 	.short	0x0024


	//----- nvinfo : EIATTR_PARAM_CBANK
	.align		4
        /*008c*/ 	.byte	0x04, 0x0a
        /*008e*/ 	.short	(.L_51 - .L_50)
	.align		4
.L_50:
        /*0090*/ 	.word	index@(.nv.constant0._Z4multPiS_S_iii)
        /*0094*/ 	.short	0x0380
        /*0096*/ 	.short	0x0024


	//----- nvinfo : EIATTR_SW_WAR
	.align		4
.L_51:
        /*0098*/ 	.byte	0x04, 0x36
        /*009a*/ 	.short	(.L_53 - .L_52)
.L_52:
        /*009c*/ 	.word	0x00000008
.L_53:


//--------------------- .nv.info._Z4addTPiS_ii    --------------------------
	.section	.nv.info._Z4addTPiS_ii,"",@"SHT_CUDA_INFO"
	.sectionflags	@""
	.align	4


	//----- nvinfo : EIATTR_CUDA_API_VERSION
	.align		4
        /*0000*/ 	.byte	0x04, 0x37
        /*0002*/ 	.short	(.L_55 - .L_54)
.L_54:
        /*0004*/ 	.word	0x00000082


	//----- nvinfo : EIATTR_KPARAM_INFO
	.align		4
.L_55:
        /*0008*/ 	.byte	0x04, 0x17
        /*000a*/ 	.short	(.L_57 - .L_56)
.L_56:
        /*000c*/ 	.word	0x00000000
        /*0010*/ 	.short	0x0003
        /*0012*/ 	.short	0x0014
        /*0014*/ 	.byte	0x00, 0xf0, 0x11, 0x00


	//----- nvinfo : EIATTR_KPARAM_INFO
	.align		4
.L_57:
        /*0018*/ 	.byte	0x04, 0x17
        /*001a*/ 	.short	(.L_59 - .L_58)
.L_58:
        /*001c*/ 	.word	0x00000000
        /*0020*/ 	.short	0x0002
        /*0022*/ 	.short	0x0010
        /*0024*/ 	.byte	0x00, 0xf0, 0x11, 0x00


	//----- nvinfo : EIATTR_KPARAM_INFO
	.align		4
.L_59:
        /*0028*/ 	.byte	0x04, 0x17
        /*002a*/ 	.short	(.L_61 - .L_60)
.L_60:
        /*002c*/ 	.word	0x00000000
        /*0030*/ 	.short	0x0001
        /*0032*/ 	.short	0x0008
        /*0034*/ 	.byte	0x00, 0xf5, 0x21, 0x00


	//----- nvinfo : EIATTR_KPARAM_INFO
	.align		4
.L_61:
        /*0038*/ 	.byte	0x04, 0x17
        /*003a*/ 	.short	(.L_63 - .L_62)
.L_62:
        /*003c*/ 	.word	0x00000000
        /*0040*/ 	.short	0x0000
        /*0042*/ 	.short	0x0000
        /*0044*/ 	.byte	0x00, 0xf5, 0x21, 0x00


	//----- nvinfo : EIATTR_SPARSE_MMA_MASK
	.align		4
.L_63:
        /*0048*/ 	.byte	0x03, 0x50
        /*004a*/ 	.short	0x0000


	//----- nvinfo : EIATTR_MAXREG_COUNT
	.align		4
        /*004c*/ 	.byte	0x03, 0x1b
        /*004e*/ 	.short	0x00ff


	//----- nvinfo : EIATTR_MERCURY_ISA_VERSION
	.align		4
        /*0050*/ 	.byte	0x03, 0x5f
        /*0052*/ 	.short	0x0101


	//----- nvinfo : EIATTR_VRC_CTA_INIT_COUNT
	.align		4
        /*0054*/ 	.byte	0x02, 0x4a
	.zero		1
	.zero		1


	//----- nvinfo : EIATTR_EXIT_INSTR_OFFSETS
	.align		4
        /*0058*/ 	.byte	0x04, 0x1c
        /*005a*/ 	.short	(.L_65 - .L_64)


	//   ....[0]....
.L_64:
        /*005c*/ 	.word	0x00000080


	//   ....[1]....
        /*0060*/ 	.word	0x000002b0


	//----- nvinfo : EIATTR_CBANK_PARAM_SIZE
	.align		4
.L_65:
        /*0064*/ 	.byte	0x03, 0x19
        /*0066*/ 	.short	0x0018


	//----- nvinfo : EIATTR_PARAM_CBANK
	.align		4
        /*0068*/ 	.byte	0x04, 0x0a
        /*006a*/ 	.short	(.L_67 - .L_66)
	.align		4
.L_66:
        /*006c*/ 	.word	index@(.nv.constant0._Z4addTPiS_ii)
        /*0070*/ 	.short	0x0380
        /*0072*/ 	.short	0x0018


	//----- nvinfo : EIATTR_SW_WAR
	.align		4
.L_67:
        /*0074*/ 	.byte	0x04, 0x36
        /*0076*/ 	.short	(.L_69 - .L_68)
.L_68:
        /*0078*/ 	.word	0x00000008
.L_69:


//--------------------- .nv.callgraph             --------------------------
	.section	.nv.callgraph,"",@"SHT_CUDA_CALLGRAPH"
	.align	4
	.sectionentsize	8
	.align		4
        /*0000*/ 	.word	0x00000000
	.align		4
        /*0004*/ 	.word	0xffffffff
	.align		4
        /*0008*/ 	.word	0x00000000
	.align		4
        /*000c*/ 	.word	0xfffffffe
	.align		4
        /*0010*/ 	.word	0x00000000
	.align		4
        /*0014*/ 	.word	0xfffffffd
	.align		4
        /*0018*/ 	.word	0x00000000
	.align		4
        /*001c*/ 	.word	0xfffffffc


//--------------------- .text._Z9transposePiS_ii  --------------------------
	.section	.text._Z9transposePiS_ii,"ax",@progbits
	.align	128
        .global         _Z9transposePiS_ii
        .type           _Z9transposePiS_ii,@function
        .size           _Z9transposePiS_ii,(.L_x_9 - _Z9transposePiS_ii)
        .other          _Z9transposePiS_ii,@"STO_CUDA_ENTRY STV_DEFAULT"
_Z9transposePiS_ii:
.text._Z9transposePiS_ii:
[----:B------:R-:W-:Y:S01]  /*0000*/  LDC R1, c[0x0][0x37c] ;  /* 0x0000df00ff017b82 */ /* 0x000fe20000000800 */
[----:B------:R-:W0:Y:S07]  /*0010*/  S2R R7, SR_TID.X ;  /* 0x0000000000077919 */ /* 0x000e2e0000002100 */
[----:B------:R-:W0:Y:S01]  /*0020*/  S2UR UR6, SR_CTAID.X ;  /* 0x00000000000679c3 */ /* 0x000e220000002500 */
[----:B------:R-:W1:Y:S07]  /*0030*/  LDCU.64 UR4, c[0x0][0x358] ;  /* 0x00006b00ff0477ac */ /* 0x000e6e0008000a00 */
[----:B------:R-:W0:Y:S08]  /*0040*/  LDC.64 R8, c[0x0][0x390] ;  /* 0x0000e400ff087b82 */ /* 0x000e300000000a00 */
[----:B------:R-:W2:Y:S01]  /*0050*/  LDC.64 R2, c[0x0][0x380] ;  /* 0x0000e000ff027b82 */ /* 0x000ea20000000a00 */
[----:B0-----:R-:W-:-:S04]  /*0060*/  IMAD R5, R9, UR6, R7 ;  /* 0x0000000609057c24 */ /* 0x001fc8000f8e0207 */
[----:B--2---:R-:W-:-:S03]  /*0070*/  IMAD.WIDE R2, R5, 0x4, R2 ;  /* 0x0000000405027825 */ /* 0x004fc600078e0202 */
[----:B------:R-:W0:Y:S03]  /*0080*/  LDC.64 R4, c[0x0][0x388] ;  /* 0x0000e200ff047b82 */ /* 0x000e260000000a00 */
[----:B-1----:R-:W2:Y:S01]  /*0090*/  LDG.E R3, desc[UR4][R2.64] ;  /* 0x0000000402037981 */ /* 0x002ea2000c1e1900 */
[----:B------:R-:W-:-:S04]  /*00a0*/  IMAD R7, R7, R8, UR6 ;  /* 0x0000000607077e24 */ /* 0x000fc8000f8e0208 */
[----:B0-----:R-:W-:-:S05]  /*00b0*/  IMAD.WIDE R4, R7, 0x4, R4 ;  /* 0x0000000407047825 */ /* 0x001fca00078e0204 */
[----:B--2---:R-:W-:Y:S01]  /*00c0*/  STG.E desc[UR4][R4.64], R3 ;  /* 0x0000000304007986 */ /* 0x004fe2000c101904 */
[----:B------:R-:W-:Y:S05]  /*00d0*/  EXIT ;  /* 0x000000000000794d */ /* 0x000fea0003800000 */
.L_x_0:
[----:B------:R-:W-:-:S00]  /*00e0*/  BRA `(.L_x_0) ;  /* 0xfffffffc00fc7947 */ /* 0x000fc0000383ffff */
[----:B------:R-:W-:-:S00]  /*00f0*/  NOP ;  /* 0x0000000000007918 */ /* 0x000fc00000000000 */
        /* <DEDUP_REMOVED lines=8> */
.L_x_9:


//--------------------- .text._Z4multPiS_S_iii    --------------------------
	.section	.text._Z4multPiS_S_iii,"ax",@progbits
	.align	128
        .global         _Z4multPiS_S_iii
        .type           _Z4multPiS_S_iii,@function
        .size           _Z4multPiS_S_iii,(.L_x_10 - _Z4multPiS_S_iii)
        .other          _Z4multPiS_S_iii,@"STO_CUDA_ENTRY STV_DEFAULT"
_Z4multPiS_S_iii:
.text._Z4multPiS_S_iii:
[----:B------:R-:W-:Y:S01]  /*0000*/  LDC R1, c[0x0][0x37c] ;  /* 0x0000df00ff017b82 */ /* 0x000fe20000000800 */
[----:B------:R-:W0:Y:S07]  /*0010*/  S2R R2, SR_TID.X ;  /* 0x0000000000027919 */ /* 0x000e2e0000002100 */
[----:B------:R-:W0:Y:S01]  /*0020*/  LDC R3, c[0x0][0x39c] ;  /* 0x0000e700ff037b82 */ /* 0x000e220000000800 */
[----:B------:R-:W1:Y:S07]  /*0030*/  LDCU.64 UR6, c[0x0][0x358] ;  /* 0x00006b00ff0677ac */ /* 0x000e6e0008000a00 */
[----:B------:R-:W2:Y:S08]  /*0040*/  S2UR UR8, SR_CTAID.X ;  /* 0x00000000000879c3 */ /* 0x000eb00000002500 */
[----:B------:R-:W3:Y:S01]  /*0050*/  LDC R4, c[0x0][0x398] ;  /* 0x0000e600ff047b82 */ /* 0x000ee20000000800 */
[----:B0-----:R-:W-:-:S13]  /*0060*/  ISETP.GE.AND P1, PT, R2, R3, PT ;  /* 0x000000030200720c */ /* 0x001fda0003f26270 */
[----:B------:R-:W0:Y:S01]  /*0070*/  @!P1 LDC.64 R6, c[0x0][0x380] ;  /* 0x0000e000ff069b82 */ /* 0x000e220000000a00 */
[----:B--2---:R-:W-:-:S04]  /*0080*/  @!P1 IMAD R5, R3, UR8, R2 ;  /* 0x0000000803059c24 */ /* 0x004fc8000f8e0202 */
[----:B0-----:R-:W-:Y:S01]  /*0090*/  @!P1 IMAD.WIDE.U32 R6, R5, 0x4, R6 ;  /* 0x0000000405069825 */ /* 0x001fe200078e0006 */
[----:B------:R-:W0:Y:S02]  /*00a0*/  @!P1 S2R R9, SR_CgaCtaId ;  /* 0x0000000000099919 */ /* 0x000e240000008800 */
[----:B------:R-:W2:Y:S03]  /*00b0*/  LDC R5, c[0x0][0x3a0] ;  /* 0x0000e800ff057b82 */ /* 0x000ea60000000800 */
[----:B-1----:R-:W4:Y:S01]  /*00c0*/  @!P1 LDG.E R6, desc[UR6][R6.64] ;  /* 0x0000000606069981 */ /* 0x002f22000c1e1900 */
[----:B------:R-:W-:Y:S02]  /*00d0*/  @!P1 MOV R0, 0x400 ;  /* 0x0000040000009802 */ /* 0x000fe40000000f00 */
[----:B--2---:R-:W-:-:S04]  /*00e0*/  ISETP.GE.AND P0, PT, R2, R5, PT ;  /* 0x000000050200720c */ /* 0x004fc80003f06270 */
[----:B---3--:R-:W-:Y:S02]  /*00f0*/  ISETP.LE.OR P0, PT, R4, UR8, P0 ;  /* 0x0000000804007c0c */ /* 0x008fe40008703670 */
[----:B0-----:R-:W-:-:S04]  /*0100*/  @!P1 LEA R9, R9, R0, 0x18 ;  /* 0x0000000009099211 */ /* 0x001fc800078ec0ff */
[----:B------:R-:W-:-:S05]  /*0110*/  @!P1 LEA R9, R2, R9, 0x2 ;  /* 0x0000000902099211 */ /* 0x000fca00078e10ff */
[----:B----4-:R0:W-:Y:S02]  /*0120*/  @!P1 STS [R9], R6 ;  /* 0x0000000609009388 */ /* 0x0101e40000000800 */
[----:B------:R-:W-:Y:S05]  /*0130*/  @P0 EXIT ;  /* 0x000000000000094d */ /* 0x000fea0003800000 */
[----:B------:R-:W-:Y:S01]  /*0140*/  BAR.SYNC.DEFER_BLOCKING 0x0 ;  /* 0x0000000000007b1d */ /* 0x000fe20000010000 */
[----:B------:R-:W-:Y:S01]  /*0150*/  ISETP.GE.AND P0, PT, R3, 0x1, PT ;  /* 0x000000010300780c */ /* 0x000fe20003f06270 */
[----:B------:R-:W-:-:S12]  /*0160*/  HFMA2 R17, -RZ, RZ, 0, 0 ;  /* 0x00000000ff117431 */ /* 0x000fd800000001ff */
[----:B------:R-:W-:Y:S05]  /*0170*/  @!P0 BRA `(.L_x_1) ;  /* 0x0000000800608947 */ /* 0x000fea0003800000 */
[C---:B------:R-:W-:Y:S02]  /*0180*/  ISETP.GE.U32.AND P1, PT, R3.reuse, 0x10, PT ;  /* 0x000000100300780c */ /* 0x040fe40003f26070 */
[----:B0-----:R-:W-:Y:S02]  /*0190*/  LOP3.LUT R6, R3, 0xf, RZ, 0xc0, !PT ;  /* 0x0000000f03067812 */ /* 0x001fe400078ec0ff */
[----:B------:R-:W-:Y:S02]  /*01a0*/  MOV R7, RZ ;  /* 0x000000ff00077202 */ /* 0x000fe40000000f00 */
[----:B------:R-:W-:Y:S02]  /*01b0*/  ISETP.NE.AND P0, PT, R6, RZ, PT ;  /* 0x000000ff0600720c */ /* 0x000fe40003f05270 */
[----:B------:R-:W-:-:S05]  /*01c0*/  MOV R17, RZ ;  /* 0x000000ff00117202 */ /* 0x000fca0000000f00 */
[----:B------:R-:W-:Y:S06]  /*01d0*/  @!P1 BRA `(.L_x_2) ;  /* 0x0000000400089947 */ /* 0x000fec0003800000 */
[----:B------:R-:W0:Y:S01]  /*01e0*/  S2UR UR5, SR_CgaCtaId ;  /* 0x00000000000579c3 */ /* 0x000e220000008800 */
[----:B------:R-:W-:Y:S01]  /*01f0*/  LOP3.LUT R7, R3, 0x7ffffff0, RZ, 0xc0, !PT ;  /* 0x7ffffff003077812 */ /* 0x000fe200078ec0ff */
[----:B------:R-:W-:Y:S01]  /*0200*/  UMOV UR4, 0x400 ;  /* 0x0000040000047882 */ /* 0x000fe20000000000 */
[----:B------:R-:W-:Y:S02]  /*0210*/  MOV R17, RZ ;  /* 0x000000ff00117202 */ /* 0x000fe40000000f00 */
[----:B------:R-:W-:Y:S02]  /*0220*/  MOV R4, R2 ;  /* 0x0000000200047202 */ /* 0x000fe40000000f00 */
[----:B------:R-:W-:Y:S01]  /*0230*/  IADD3 R0, PT, PT, -R7, RZ, RZ ;  /* 0x000000ff07007210 */ /* 0x000fe20007ffe1ff */
[----:B0-----:R-:W-:-:S04]  /*0240*/  ULEA UR4, UR5, UR4, 0x18 ;  /* 0x0000000405047291 */ /* 0x001fc8000f8ec0ff */
[----:B------:R-:W-:-:S12]  /*0250*/  UIADD3 UR4, UPT, UPT, UR4, 0x20, URZ ;  /* 0x0000002004047890 */ /* 0x000fd8000fffe0ff */
.L_x_3:
[----:B------:R-:W0:Y:S01]  /*0260*/  LDC.64 R20, c[0x0][0x388] ;  /* 0x0000e200ff147b82 */ /* 0x000e220000000a00 */
[----:B------:R-:W1:Y:S01]  /*0270*/  LDS.128 R8, [UR4+-0x20] ;  /* 0xffffe004ff087984 */ /* 0x000e620008000c00 */
[----:B0-----:R-:W-:-:S05]  /*0280*/  IMAD.WIDE R20, R4, 0x4, R20 ;  /* 0x0000000404147825 */ /* 0x001fca00078e0214 */
[----:B------:R-:W1:Y:S01]  /*0290*/  LDG.E R15, desc[UR6][R20.64] ;  /* 0x00000006140f7981 */ /* 0x000e62000c1e1900 */
[----:B------:R-:W-:-:S05]  /*02a0*/  IMAD.WIDE R22, R5, 0x4, R20 ;  /* 0x0000000405167825 */ /* 0x000fca00078e0214 */
[----:B------:R0:W2:Y:S02]  /*02b0*/  LDG.E R14, desc[UR6][R22.64] ;  /* 0x00000006160e7981 */ /* 0x0000a4000c1e1900 */
[----:B0-----:R-:W-:-:S05]  /*02c0*/  IMAD.WIDE R22, R5, 0x4, R22 ;  /* 0x0000000405167825 */ /* 0x001fca00078e0216 */
[----:B------:R-:W3:Y:S01]  /*02d0*/  LDG.E R13, desc[UR6][R22.64] ;  /* 0x00000006160d7981 */ /* 0x000ee2000c1e1900 */
[----:B------:R-:W-:-:S05]  /*02e0*/  IMAD.WIDE R18, R5, 0x4, R22 ;  /* 0x0000000405127825 */ /* 0x000fca00078e0216 */
[----:B------:R0:W4:Y:S01]  /*02f0*/  LDG.E R12, desc[UR6][R18.64] ;  /* 0x00000006120c7981 */ /* 0x000122000c1e1900 */
[----:B------:R-:W-:-:S05]  /*0300*/  IMAD.WIDE R26, R5, 0x4, R18 ;  /* 0x00000004051a7825 */ /* 0x000fca00078e0212 */
[----:B------:R5:W4:Y:S01]  /*0310*/  LDG.E R29, desc[UR6][R26.64] ;  /* 0x000000061a1d7981 */ /* 0x000b22000c1e1900 */
[----:B0-----:R-:W-:-:S05]  /*0320*/  IMAD.WIDE R18, R5, 0x4, R26 ;  /* 0x0000000405127825 */ /* 0x001fca00078e021a */
[----:B------:R0:W4:Y:S01]  /*0330*/  LDG.E R28, desc[UR6][R18.64] ;  /* 0x00000006121c7981 */ /* 0x000122000c1e1900 */
[----:B------:R-:W-:-:S04]  /*0340*/  IMAD.WIDE R24, R5, 0x4, R18 ;  /* 0x0000000405187825 */ /* 0x000fc800078e0212 */
[C---:B-----5:R-:W-:Y:S02]  /*0350*/  IMAD.WIDE R26, R5.reuse, 0x4, R24 ;  /* 0x00000004051a7825 */ /* 0x060fe400078e0218 */
[----:B------:R-:W5:Y:S02]  /*0360*/  LDG.E R25, desc[UR6][R24.64] ;  /* 0x0000000618197981 */ /* 0x000f64000c1e1900 */
[C---:B------:R-:W-:Y:S02]  /*0370*/  IMAD.WIDE R22, R5.reuse, 0x4, R26 ;  /* 0x0000000405167825 */ /* 0x040fe400078e021a */
[----:B------:R0:W5:Y:S02]  /*0380*/  LDG.E R24, desc[UR6][R26.64] ;  /* 0x000000061a187981 */ /* 0x000164000c1e1900 */
[----:B0-----:R-:W-:-:S04]  /*0390*/  IMAD.WIDE R18, R5, 0x4, R22 ;  /* 0x0000000405127825 */ /* 0x001fc800078e0216 */
[C---:B------:R-:W-:Y:S02]  /*03a0*/  IMAD.WIDE R20, R5.reuse, 0x4, R18 ;  /* 0x0000000405147825 */ /* 0x040fe400078e0212 */
[----:B------:R-:W5:Y:S02]  /*03b0*/  LDG.E R18, desc[UR6][R18.64] ;  /* 0x0000000612127981 */ /* 0x000f64000c1e1900 */
[----:B------:R-:W-:Y:S02]  /*03c0*/  IMAD.WIDE R26, R5, 0x4, R20 ;  /* 0x00000004051a7825 */ /* 0x000fe400078e0214 */
[----:B------:R-:W5:Y:S04]  /*03d0*/  LDG.E R21, desc[UR6][R20.64] ;  /* 0x0000000614157981 */ /* 0x000f68000c1e1900 */
[----:B------:R-:W5:Y:S01]  /*03e0*/  LDG.E R20, desc[UR6][R26.64] ;  /* 0x000000061a147981 */ /* 0x000f62000c1e1900 */
[----:B-1----:R-:W-:-:S03]  /*03f0*/  IMAD R8, R8, R15, R17 ;  /* 0x0000000f08087224 */ /* 0x002fc600078e0211 */
[----:B------:R0:W5:Y:S02]  /*0400*/  LDG.E R17, desc[UR6][R22.64] ;  /* 0x0000000616117981 */ /* 0x000164000c1e1900 */
[----:B0-----:R-:W-:-:S05]  /*0410*/  IMAD.WIDE R22, R5, 0x4, R26 ;  /* 0x0000000405167825 */ /* 0x001fca00078e021a */
[----:B------:R-:W5:Y:S01]  /*0420*/  LDG.E R19, desc[UR6][R22.64] ;  /* 0x0000000616137981 */ /* 0x000f62000c1e1900 */
[----:B------:R-:W-:-:S05]  /*0430*/  IMAD.WIDE R26, R5, 0x4, R22 ;  /* 0x00000004051a7825 */ /* 0x000fca00078e0216 */
[----:B------:R0:W5:Y:S02]  /*0440*/  LDG.E R16, desc[UR6][R26.64] ;  /* 0x000000061a107981 */ /* 0x000164000c1e1900 */
[----:B0-----:R-:W-:-:S05]  /*0450*/  IMAD.WIDE R26, R5, 0x4, R26 ;  /* 0x00000004051a7825 */ /* 0x001fca00078e021a */
[----:B------:R0:W5:Y:S02]  /*0460*/  LDG.E R23, desc[UR6][R26.64] ;  /* 0x000000061a177981 */ /* 0x000164000c1e1900 */
[----:B0-----:R-:W-:-:S05]  /*0470*/  IMAD.WIDE R26, R5, 0x4, R26 ;  /* 0x00000004051a7825 */ /* 0x001fca00078e021a */
[----:B------:R-:W5:Y:S01]  /*0480*/  LDG.E R22, desc[UR6][R26.64] ;  /* 0x000000061a167981 */ /* 0x000f62000c1e1900 */
[----:B--2---:R-:W-:-:S04]  /*0490*/  IMAD R8, R14, R9, R8 ;  /* 0x000000090e087224 */ /* 0x004fc800078e0208 */
[----:B---3--:R-:W-:-:S04]  /*04a0*/  IMAD R8, R13, R10, R8 ;  /* 0x0000000a0d087224 */ /* 0x008fc800078e0208 */
[----:B----4-:R-:W-:Y:S02]  /*04b0*/  IMAD R8, R12, R11, R8 ;  /* 0x0000000b0c087224 */ /* 0x010fe400078e0208 */
[----:B------:R-:W0:Y:S02]  /*04c0*/  LDS.128 R12, [UR4+-0x10] ;  /* 0xfffff004ff0c7984 */ /* 0x000e240008000c00 */
[----:B0-----:R-:W-:-:S04]  /*04d0*/  IMAD R8, R12, R29, R8 ;  /* 0x0000001d0c087224 */ /* 0x001fc800078e0208 */
[----:B------:R-:W-:Y:S02]  /*04e0*/  IMAD R13, R28, R13, R8 ;  /* 0x0000000d1c0d7224 */ /* 0x000fe400078e0208 */
[----:B------:R-:W0:Y:S02]  /*04f0*/  LDS.128 R8, [UR4] ;  /* 0x00000004ff087984 */ /* 0x000e240008000c00 */
[----:B-----5:R-:W-:-:S04]  /*0500*/  IMAD R13, R25, R14, R13 ;  /* 0x0000000e190d7224 */ /* 0x020fc800078e020d */
[----:B------:R-:W-:Y:S02]  /*0510*/  IMAD R24, R24, R15, R13 ;  /* 0x0000000f18187224 */ /* 0x000fe400078e020d */
[----:B------:R-:W1:Y:S01]  /*0520*/  LDS.128 R12, [UR4+0x10] ;  /* 0x00001004ff0c7984 */ /* 0x000e620008000c00 */
[----:B------:R-:W-:-:S04]  /*0530*/  IADD3 R0, PT, PT, R0, 0x10, RZ ;  /* 0x0000001000007810 */ /* 0x000fc80007ffe0ff */
[----:B------:R-:W-:Y:S01]  /*0540*/  ISETP.NE.AND P1, PT, R0, RZ, PT ;  /* 0x000000ff0000720c */ /* 0x000fe20003f25270 */
[----:B------:R-:W-:Y:S01]  /*0550*/  UIADD3 UR4, UPT, UPT, UR4, 0x40, URZ ;  /* 0x0000004004047890 */ /* 0x000fe2000fffe0ff */
[----:B------:R-:W-:Y:S01]  /*0560*/  LEA R4, R5, R4, 0x4 ;  /* 0x0000000405047211 */ /* 0x000fe200078e20ff */
[----:B0-----:R-:W-:-:S04]  /*0570*/  IMAD R8, R8, R17, R24 ;  /* 0x0000001108087224 */ /* 0x001fc800078e0218 */
[----:B------:R-:W-:-:S04]  /*0580*/  IMAD R8, R18, R9, R8 ;  /* 0x0000000912087224 */ /* 0x000fc800078e0208 */
[----:B------:R-:W-:-:S04]  /*0590*/  IMAD R8, R21, R10, R8 ;  /* 0x0000000a15087224 */ /* 0x000fc800078e0208 */
[----:B------:R-:W-:-:S04]  /*05a0*/  IMAD R8, R20, R11, R8 ;  /* 0x0000000b14087224 */ /* 0x000fc800078e0208 */
[----:B-1----:R-:W-:-:S04]  /*05b0*/  IMAD R8, R12, R19, R8 ;  /* 0x000000130c087224 */ /* 0x002fc800078e0208 */
[----:B------:R-:W-:-:S04]  /*05c0*/  IMAD R8, R16, R13, R8 ;  /* 0x0000000d10087224 */ /* 0x000fc800078e0208 */
[----:B------:R-:W-:-:S04]  /*05d0*/  IMAD R8, R23, R14, R8 ;  /* 0x0000000e17087224 */ /* 0x000fc800078e0208 */
[----:B------:R-:W-:Y:S01]  /*05e0*/  IMAD R17, R22, R15, R8 ;  /* 0x0000000f16117224 */ /* 0x000fe200078e0208 */
[----:B------:R-:W-:Y:S06]  /*05f0*/  @P1 BRA `(.L_x_3) ;  /* 0xfffffffc00181947 */ /* 0x000fec000383ffff */
.L_x_2:
[----:B------:R-:W-:Y:S05]  /*0600*/  @!P0 BRA `(.L_x_1) ;  /* 0x00000004003c8947 */ /* 0x000fea0003800000 */
[----:B------:R-:W-:Y:S02]  /*0610*/  ISETP.GE.U32.AND P0, PT, R6, 0x8, PT ;  /* 0x000000080600780c */ /* 0x000fe40003f06070 */
[----:B------:R-:W-:-:S04]  /*0620*/  LOP3.LUT R16, R3, 0x7, RZ, 0xc0, !PT ;  /* 0x0000000703107812 */ /* 0x000fc800078ec0ff */
[----:B------:R-:W-:-:S07]  /*0630*/  ISETP.NE.AND P1, PT, R16, RZ, PT ;  /* 0x000000ff1000720c */ /* 0x000fce0003f25270 */
[----:B------:R-:W-:Y:S06]  /*0640*/  @!P0 BRA `(.L_x_4) ;  /* 0x0000000000848947 */ /* 0x000fec0003800000 */
[----:B------:R-:W0:Y:S01]  /*0650*/  LDC.64 R10, c[0x0][0x388] ;  /* 0x0000e200ff0a7b82 */ /* 0x000e220000000a00 */
[----:B------:R-:W-:-:S04]  /*0660*/  IMAD R9, R7, R5, R2 ;  /* 0x0000000507097224 */ /* 0x000fc800078e0202 */
[----:B0-----:R-:W-:-:S05]  /*0670*/  IMAD.WIDE R10, R9, 0x4, R10 ;  /* 0x00000004090a7825 */ /* 0x001fca00078e020a */
[----:B------:R0:W2:Y:S01]  /*0680*/  LDG.E R4, desc[UR6][R10.64] ;  /* 0x000000060a047981 */ /* 0x0000a2000c1e1900 */
[----:B------:R-:W-:-:S05]  /*0690*/  IMAD.WIDE R12, R5, 0x4, R10 ;  /* 0x00000004050c7825 */ /* 0x000fca00078e020a */
[----:B------:R-:W3:Y:S01]  /*06a0*/  LDG.E R0, desc[UR6][R12.64] ;  /* 0x000000060c007981 */ /* 0x000ee2000c1e1900 */
[----:B------:R-:W-:-:S05]  /*06b0*/  IMAD.WIDE R14, R5, 0x4, R12 ;  /* 0x00000004050e7825 */ /* 0x000fca00078e020c */
[----:B------:R-:W4:Y:S01]  /*06c0*/  LDG.E R23, desc[UR6][R14.64] ;  /* 0x000000060e177981 */ /* 0x000f22000c1e1900 */
[----:B------:R-:W-:-:S05]  /*06d0*/  IMAD.WIDE R8, R5, 0x4, R14 ;  /* 0x0000000405087825 */ /* 0x000fca00078e020e */
[----:B------:R1:W5:Y:S01]  /*06e0*/  LDG.E R6, desc[UR6][R8.64] ;  /* 0x0000000608067981 */ /* 0x000362000c1e1900 */
[----:B------:R-:W-:-:S04]  /*06f0*/  IMAD.WIDE R26, R5, 0x4, R8 ;  /* 0x00000004051a7825 */ /* 0x000fc800078e0208 */
[C---:B------:R-:W-:Y:S02]  /*0700*/  IMAD.WIDE R24, R5.reuse, 0x4, R26 ;  /* 0x0000000405187825 */ /* 0x040fe400078e021a */
[----:B------:R-:W5:Y:S02]  /*0710*/  LDG.E R27, desc[UR6][R26.64] ;  /* 0x000000061a1b7981 */ /* 0x000f64000c1e1900 */
[C---:B------:R-:W-:Y:S02]  /*0720*/  IMAD.WIDE R18, R5.reuse, 0x4, R24 ;  /* 0x0000000405127825 */ /* 0x040fe400078e0218 */
[----:B------:R-:W5:Y:S02]  /*0730*/  LDG.E R24, desc[UR6][R24.64] ;  /* 0x0000000618187981 */ /* 0x000f64000c1e1900 */
[----:B------:R-:W-:Y:S02]  /*0740*/  IMAD.WIDE R20, R5, 0x4, R18 ;  /* 0x0000000405147825 */ /* 0x000fe400078e0212 */
[----:B------:R-:W5:Y:S04]  /*0750*/  LDG.E R19, desc[UR6][R18.64] ;  /* 0x0000000612137981 */ /* 0x000f68000c1e1900 */
[----:B------:R-:W5:Y:S01]  /*0760*/  LDG.E R20, desc[UR6][R20.64] ;  /* 0x0000000614147981 */ /* 0x000f62000c1e1900 */
[----:B0-----:R-:W0:Y:S01]  /*0770*/  S2R R11, SR_CgaCtaId ;  /* 0x00000000000b7919 */ /* 0x001e220000008800 */
[----:B------:R-:W-:-:S04]  /*0780*/  MOV R10, 0x400 ;  /* 0x00000400000a7802 */ /* 0x000fc80000000f00 */
[----:B0-----:R-:W-:-:S04]  /*0790*/  LEA R10, R11, R10, 0x18 ;  /* 0x0000000a0b0a7211 */ /* 0x001fc800078ec0ff */
[----:B------:R-:W-:-:S05]  /*07a0*/  LEA R22, R7, R10, 0x2 ;  /* 0x0000000a07167211 */ /* 0x000fca00078e10ff */
[----:B-1----:R-:W2:Y:S04]  /*07b0*/  LDS.128 R8, [R22] ;  /* 0x0000000016087984 */ /* 0x002ea80000000c00 */
[----:B------:R-:W0:Y:S01]  /*07c0*/  LDS.128 R12, [R22+0x10] ;  /* 0x00001000160c7984 */ /* 0x000e220000000c00 */
[----:B------:R-:W-:Y:S01]  /*07d0*/  IADD3 R7, PT, PT, R7, 0x8, RZ ;  /* 0x0000000807077810 */ /* 0x000fe20007ffe0ff */
[----:B--2---:R-:W-:-:S04]  /*07e0*/  IMAD R4, R8, R4, R17 ;  /* 0x0000000408047224 */ /* 0x004fc800078e0211 */
[----:B---3--:R-:W-:-:S04]  /*07f0*/  IMAD R0, R0, R9, R4 ;  /* 0x0000000900007224 */ /* 0x008fc800078e0204 */
[----:B----4-:R-:W-:-:S04]  /*0800*/  IMAD R0, R23, R10, R0 ;  /* 0x0000000a17007224 */ /* 0x010fc800078e0200 */
[----:B-----5:R-:W-:-:S04]  /*0810*/  IMAD R0, R6, R11, R0 ;  /* 0x0000000b06007224 */ /* 0x020fc800078e0200 */
[----:B0-----:R-:W-:-:S04]  /*0820*/  IMAD R0, R12, R27, R0 ;  /* 0x0000001b0c007224 */ /* 0x001fc800078e0200 */
[----:B------:R-:W-:-:S04]  /*0830*/  IMAD R0, R24, R13, R0 ;  /* 0x0000000d18007224 */ /* 0x000fc800078e0200 */
[----:B------:R-:W-:-:S04]  /*0840*/  IMAD R0, R19, R14, R0 ;  /* 0x0000000e13007224 */ /* 0x000fc800078e0200 */
[----:B------:R-:W-:-:S07]  /*0850*/  IMAD R17, R20, R15, R0 ;  /* 0x0000000f14117224 */ /* 0x000fce00078e0200 */
.L_x_4:
[----:B------:R-:W-:Y:S05]  /*0860*/  @!P1 BRA `(.L_x_1) ;  /* 0x0000000000a49947 */ /* 0x000fea0003800000 */
[----:B------:R-:W-:Y:S02]  /*0870*/  ISETP.GE.U32.AND P0, PT, R16, 0x4, PT ;  /* 0x000000041000780c */ /* 0x000fe40003f06070 */
[----:B------:R-:W-:-:S04]  /*0880*/  LOP3.LUT R3, R3, 0x3, RZ, 0xc0, !PT ;  /* 0x0000000303037812 */ /* 0x000fc800078ec0ff */
[----:B------:R-:W-:-:S07]  /*0890*/  ISETP.NE.AND P1, PT, R3, RZ, PT ;  /* 0x000000ff0300720c */ /* 0x000fce0003f25270 */
[----:B------:R-:W-:Y:S06]  /*08a0*/  @!P0 BRA `(.L_x_5) ;  /* 0x0000000000508947 */ /* 0x000fec0003800000 */
[----:B------:R-:W0:Y:S01]  /*08b0*/  LDC.64 R8, c[0x0][0x388] ;  /* 0x0000e200ff087b82 */ /* 0x000e220000000a00 */
[----:B------:R-:W-:-:S04]  /*08c0*/  IMAD R13, R7, R5, R2 ;  /* 0x00000005070d7224 */ /* 0x000fc800078e0202 */
[----:B0-----:R-:W-:-:S04]  /*08d0*/  IMAD.WIDE R12, R13, 0x4, R8 ;  /* 0x000000040d0c7825 */ /* 0x001fc800078e0208 */
[C---:B------:R-:W-:Y:S02]  /*08e0*/  IMAD.WIDE R14, R5.reuse, 0x4, R12 ;  /* 0x00000004050e7825 */ /* 0x040fe400078e020c */
[----:B------:R-:W2:Y:S02]  /*08f0*/  LDG.E R12, desc[UR6][R12.64] ;  /* 0x000000060c0c7981 */ /* 0x000ea4000c1e1900 */
[C---:B------:R-:W-:Y:S02]  /*0900*/  IMAD.WIDE R18, R5.reuse, 0x4, R14 ;  /* 0x0000000405127825 */ /* 0x040fe400078e020e */
[----:B------:R-:W3:Y:S02]  /*0910*/  LDG.E R14, desc[UR6][R14.64] ;  /* 0x000000060e0e7981 */ /* 0x000ee4000c1e1900 */
[----:B------:R-:W-:Y:S02]  /*0920*/  IMAD.WIDE R20, R5, 0x4, R18 ;  /* 0x0000000405147825 */ /* 0x000fe400078e0212 */
[----:B------:R-:W4:Y:S04]  /*0930*/  LDG.E R18, desc[UR6][R18.64] ;  /* 0x0000000612127981 */ /* 0x000f28000c1e1900 */
[----:B------:R-:W5:Y:S01]  /*0940*/  LDG.E R20, desc[UR6][R20.64] ;  /* 0x0000000614147981 */ /* 0x000f62000c1e1900 */
[----:B------:R-:W-:Y:S01]  /*0950*/  MOV R0, 0x400 ;  /* 0x0000040000007802 */ /* 0x000fe20000000f00 */
[----:B------:R-:W0:Y:S03]  /*0960*/  S2R R9, SR_CgaCtaId ;  /* 0x0000000000097919 */ /* 0x000e260000008800 */
[----:B0-----:R-:W-:-:S04]  /*0970*/  LEA R0, R9, R0, 0x18 ;  /* 0x0000000009007211 */ /* 0x001fc800078ec0ff */
[C---:B------:R-:W-:Y:S02]  /*0980*/  LEA R0, R7.reuse, R0, 0x2 ;  /* 0x0000000007007211 */ /* 0x040fe400078e10ff */
[----:B------:R-:W-:-:S03]  /*0990*/  IADD3 R7, PT, PT, R7, 0x4, RZ ;  /* 0x0000000407077810 */ /* 0x000fc60007ffe0ff */
[----:B------:R-:W2:Y:S02]  /*09a0*/  LDS.128 R8, [R0] ;  /* 0x0000000000087984 */ /* 0x000ea40000000c00 */
[----:B--2---:R-:W-:-:S04]  /*09b0*/  IMAD R8, R8, R12, R17 ;  /* 0x0000000c08087224 */ /* 0x004fc800078e0211 */
[----:B---3--:R-:W-:-:S04]  /*09c0*/  IMAD R9, R14, R9, R8 ;  /* 0x000000090e097224 */ /* 0x008fc800078e0208 */
[----:B----4-:R-:W-:-:S04]  /*09d0*/  IMAD R10, R18, R10, R9 ;  /* 0x0000000a120a7224 */ /* 0x010fc800078e0209 */
[----:B-----5:R-:W-:-:S07]  /*09e0*/  IMAD R17, R20, R11, R10 ;  /* 0x0000000b14117224 */ /* 0x020fce00078e020a */
.L_x_5:
[----:B------:R-:W-:Y:S05]  /*09f0*/  @!P1 BRA `(.L_x_1) ;  /* 0x0000000000409947 */ /* 0x000fea0003800000 */
[----:B------:R-:W0:Y:S01]  /*0a00*/  S2R R11, SR_CgaCtaId ;  /* 0x00000000000b7919 */ /* 0x000e220000008800 */
[----:B------:R-:W1:Y:S01]  /*0a10*/  LDC.64 R8, c[0x0][0x388] ;  /* 0x0000e200ff087b82 */ /* 0x000e620000000a00 */
[----:B------:R-:W-:Y:S02]  /*0a20*/  MOV R0, 0x400 ;  /* 0x0000040000007802 */ /* 0x000fe40000000f00 */
[----:B------:R-:W-:Y:S02]  /*0a30*/  IADD3 R4, PT, PT, -R3, RZ, RZ ;  /* 0x000000ff03047210 */ /* 0x000fe40007ffe1ff */
[----:B0-----:R-:W-:-:S04]  /*0a40*/  LEA R0, R11, R0, 0x18 ;  /* 0x000000000b007211 */ /* 0x001fc800078ec0ff */
[C---:B------:R-:W-:Y:S01]  /*0a50*/  LEA R3, R7.reuse, R0, 0x2 ;  /* 0x0000000007037211 */ /* 0x040fe200078e10ff */
[----:B------:R-:W-:-:S07]  /*0a60*/  IMAD R0, R7, R5, R2 ;  /* 0x0000000507007224 */ /* 0x000fce00078e0202 */
.L_x_6:
[----:B-1----:R-:W-:Y:S01]  /*0a70*/  IMAD.WIDE R6, R0, 0x4, R8 ;  /* 0x0000000400067825 */ /* 0x002fe200078e0208 */
[----:B------:R0:W1:Y:S05]  /*0a80*/  LDS R10, [R3] ;  /* 0x00000000030a7984 */ /* 0x00006a0000000800 */
[----:B------:R-:W1:Y:S01]  /*0a90*/  LDG.E R6, desc[UR6][R6.64] ;  /* 0x0000000606067981 */ /* 0x000e62000c1e1900 */
[----:B------:R-:W-:Y:S02]  /*0aa0*/  IADD3 R4, PT, PT, R4, 0x1, RZ ;  /* 0x0000000104047810 */ /* 0x000fe40007ffe0ff */
[----:B------:R-:W-:Y:S02]  /*0ab0*/  IADD3 R0, PT, PT, R0, R5, RZ ;  /* 0x0000000500007210 */ /* 0x000fe40007ffe0ff */
[----:B------:R-:W-:-:S02]  /*0ac0*/  ISETP.NE.AND P0, PT, R4, RZ, PT ;  /* 0x000000ff0400720c */ /* 0x000fc40003f05270 */
[----:B0-----:R-:W-:Y:S01]  /*0ad0*/  IADD3 R3, PT, PT, R3, 0x4, RZ ;  /* 0x0000000403037810 */ /* 0x001fe20007ffe0ff */
[----:B-1----:R-:W-:-:S10]  /*0ae0*/  IMAD R17, R10, R6, R17 ;  /* 0x000000060a117224 */ /* 0x002fd400078e0211 */
[----:B------:R-:W-:Y:S05]  /*0af0*/  @P0 BRA `(.L_x_6) ;  /* 0xfffffffc00dc0947 */ /* 0x000fea000383ffff */
.L_x_1:
[----:B0-----:R-:W0:Y:S01]  /*0b00*/  LDC.64 R6, c[0x0][0x390] ;  /* 0x0000e400ff067b82 */ /* 0x001e220000000a00 */
[----:B------:R-:W-:-:S04]  /*0b10*/  IMAD R3, R5, UR8, R2 ;  /* 0x0000000805037c24 */ /* 0x000fc8000f8e0202 */
[----:B0-----:R-:W-:-:S05]  /*0b20*/  IMAD.WIDE.U32 R2, R3, 0x4, R6 ;  /* 0x0000000403027825 */ /* 0x001fca00078e0006 */
[----:B------:R-:W-:Y:S01]  /*0b30*/  STG.E desc[UR6][R2.64], R17 ;  /* 0x0000001102007986 */ /* 0x000fe2000c101906 */
[----:B------:R-:W-:Y:S05]  /*0b40*/  EXIT ;  /* 0x000000000000794d */ /* 0x000fea0003800000 */
.L_x_7:
        /* <DEDUP_REMOVED lines=11> */
.L_x_10:


//--------------------- .text._Z4addTPiS_ii       --------------------------
	.section	.text._Z4addTPiS_ii,"ax",@progbits
	.align	128
        .global         _Z4addTPiS_ii
        .type           _Z4addTPiS_ii,@function
        .size           _Z4addTPiS_ii,(.L_x_11 - _Z4addTPiS_ii)
        .other          _Z4addTPiS_ii,@"STO_CUDA_ENTRY STV_DEFAULT"
_Z4addTPiS_ii:
.text._Z4addTPiS_ii:
[----:B------:R-:W-:Y:S01]  /*0000*/  LDC R1, c[0x0][0x37c] ;  /* 0x0000df00ff017b82 */ /* 0x000fe20000000800 */
[----:B------:R-:W0:Y:S01]  /*0010*/  S2R R7, SR_TID.X ;  /* 0x0000000000077919 */ /* 0x000e220000002100 */
[----:B------:R-:W1:Y:S01]  /*0020*/  LDCU.64 UR8, c[0x0][0x390] ;  /* 0x00007200ff0877ac */ /* 0x000e620008000a00 */
[----:B------:R-:W0:Y:S01]  /*0030*/  S2R R0, SR_CTAID.X ;  /* 0x0000000000007919 */ /* 0x000e220000002500 */
[----:B------:R-:W0:Y:S01]  /*0040*/  LDCU UR5, c[0x0][0x360] ;  /* 0x00006c00ff0577ac */ /* 0x000e220008000800 */
[----:B-1----:R-:W-:Y:S01]  /*0050*/  UIMAD UR4, UR9, UR8, URZ ;  /* 0x00000008090472a4 */ /* 0x002fe2000f8e02ff */
[----:B0-----:R-:W-:-:S05]  /*0060*/  IMAD R7, R0, UR5, R7 ;  /* 0x0000000500077c24 */ /* 0x001fca000f8e0207 */
[----:B------:R-:W-:-:S13]  /*0070*/  ISETP.GE.U32.AND P0, PT, R7, UR4, PT ;  /* 0x0000000407007c0c */ /* 0x000fda000bf06070 */
[----:B------:R-:W-:Y:S05]  /*0080*/  @P0 EXIT ;  /* 0x000000000000094d */ /* 0x000fea0003800000 */
[----:B------:R-:W0:Y:S01]  /*0090*/  I2F.U32.RP R0, UR9 ;  /* 0x0000000900007d06 */ /* 0x000e220008209000 */
[----:B------:R-:W-:Y:S01]  /*00a0*/  ISETP.NE.U32.AND P2, PT, RZ, UR9, PT ;  /* 0x00000009ff007c0c */ /* 0x000fe2000bf45070 */
[----:B------:R-:W1:Y:S06]  /*00b0*/  LDCU.64 UR6, c[0x0][0x358] ;  /* 0x00006b00ff0677ac */ /* 0x000e6c0008000a00 */
[----:B0-----:R-:W0:Y:S02]  /*00c0*/  MUFU.RCP R0, R0 ;  /* 0x0000000000007308 */ /* 0x001e240000001000 */
[----:B0-----:R-:W-:-:S06]  /*00d0*/  IADD3 R2, PT, PT, R0, 0xffffffe, RZ ;  /* 0x0ffffffe00027810 */ /* 0x001fcc0007ffe0ff */
[----:B------:R0:W2:Y:S02]  /*00e0*/  F2I.FTZ.U32.TRUNC.NTZ R3, R2 ;  /* 0x0000000200037305 */ /* 0x0000a4000021f000 */
[----:B0-----:R-:W-:Y:S01]  /*00f0*/  HFMA2 R2, -RZ, RZ, 0, 0 ;  /* 0x00000000ff027431 */ /* 0x001fe200000001ff */
[----:B--2---:R-:W-:-:S05]  /*0100*/  IADD3 R5, PT, PT, RZ, -R3, RZ ;  /* 0x80000003ff057210 */ /* 0x004fca0007ffe0ff */
[----:B------:R-:W-:-:S04]  /*0110*/  IMAD R5, R5, UR9, RZ ;  /* 0x0000000905057c24 */ /* 0x000fc8000f8e02ff */
[----:B------:R-:W-:-:S06]  /*0120*/  IMAD.HI.U32 R4, R3, R5, R2 ;  /* 0x0000000503047227 */ /* 0x000fcc00078e0002 */
[----:B------:R-:W-:-:S04]  /*0130*/  IMAD.HI.U32 R8, R4, R7, RZ ;  /* 0x0000000704087227 */ /* 0x000fc800078e00ff */
[----:B------:R-:W-:-:S04]  /*0140*/  IMAD.MOV R4, RZ, RZ, -R8 ;  /* 0x000000ffff047224 */ /* 0x000fc800078e0a08 */
[----:B------:R-:W-:Y:S02]  /*0150*/  IMAD R3, R4, UR9, R7 ;  /* 0x0000000904037c24 */ /* 0x000fe4000f8e0207 */
[----:B------:R-:W0:Y:S03]  /*0160*/  LDC.64 R4, c[0x0][0x380] ;  /* 0x0000e000ff047b82 */ /* 0x000e260000000a00 */
[----:B------:R-:W-:-:S13]  /*0170*/  ISETP.GE.U32.AND P0, PT, R3, UR9, PT ;  /* 0x0000000903007c0c */ /* 0x000fda000bf06070 */
[----:B------:R-:W-:Y:S02]  /*0180*/  @P0 IADD3 R3, PT, PT, R3, -UR9, RZ ;  /* 0x8000000903030c10 */ /* 0x000fe4000fffe0ff */
[----:B------:R-:W-:Y:S02]  /*0190*/  @P0 IADD3 R8, PT, PT, R8, 0x1, RZ ;  /* 0x0000000108080810 */ /* 0x000fe40007ffe0ff */
[----:B------:R-:W-:Y:S02]  /*01a0*/  ISETP.GE.U32.AND P1, PT, R3, UR9, PT ;  /* 0x0000000903007c0c */ /* 0x000fe4000bf26070 */
[----:B------:R-:W2:Y:S01]  /*01b0*/  LDC.64 R2, c[0x0][0x388] ;  /* 0x0000e200ff027b82 */ /* 0x000ea20000000a00 */
[----:B0-----:R-:W-:-:S10]  /*01c0*/  IMAD.WIDE.U32 R4, R7, 0x4, R4 ;  /* 0x0000000407047825 */ /* 0x001fd400078e0004 */
[----:B------:R-:W-:Y:S01]  /*01d0*/  @P1 VIADD R8, R8, 0x1 ;  /* 0x0000000108081836 */ /* 0x000fe20000000000 */
[----:B------:R-:W-:-:S04]  /*01e0*/  @!P2 LOP3.LUT R8, RZ, UR9, RZ, 0x33, !PT ;  /* 0x00000009ff08ac12 */ /* 0x000fc8000f8e33ff */
[----:B------:R-:W-:-:S05]  /*01f0*/  IADD3 R0, PT, PT, -R8, RZ, RZ ;  /* 0x000000ff08007210 */ /* 0x000fca0007ffe1ff */
[----:B------:R-:W-:Y:S02]  /*0200*/  IMAD R9, R0, UR9, R7 ;  /* 0x0000000900097c24 */ /* 0x000fe4000f8e0207 */
[----:B-1----:R-:W3:Y:S02]  /*0210*/  LDG.E R7, desc[UR6][R4.64] ;  /* 0x0000000604077981 */ /* 0x002ee4000c1e1900 */
[----:B------:R-:W-:-:S04]  /*0220*/  IMAD R11, R9, UR8, R8 ;  /* 0x00000008090b7c24 */ /* 0x000fc8000f8e0208 */
[----:B--2---:R-:W-:-:S06]  /*0230*/  IMAD.WIDE.U32 R2, R11, 0x4, R2 ;  /* 0x000000040b027825 */ /* 0x004fcc00078e0002 */
[----:B------:R-:W3:Y:S01]  /*0240*/  LDG.E R2, desc[UR6][R2.64] ;  /* 0x0000000602027981 */ /* 0x000ee2000c1e1900 */
[----:B------:R-:W0:Y:S01]  /*0250*/  S2UR UR5, SR_CgaCtaId ;  /* 0x00000000000579c3 */ /* 0x000e220000008800 */
[----:B------:R-:W-:Y:S02]  /*0260*/  UMOV UR4, 0x400 ;  /* 0x0000040000047882 */ /* 0x000fe40000000000 */
[----:B0-----:R-:W-:-:S09]  /*0270*/  ULEA UR4, UR5, UR4, 0x18 ;  /* 0x0000000405047291 */ /* 0x001fd2000f8ec0ff */
[----:B------:R-:W-:Y:S01]  /*0280*/  STS.64 [UR4], R8 ;  /* 0x00000008ff007988 */ /* 0x000fe20008000a04 */
[----:B---3--:R-:W-:-:S05]  /*0290*/  IADD3 R7, PT, PT, R2, R7, RZ ;  /* 0x0000000702077210 */ /* 0x008fca0007ffe0ff */
[----:B------:R-:W-:Y:S01]  /*02a0*/  STG.E desc[UR6][R4.64], R7 ;  /* 0x0000000704007986 */ /* 0x000fe2000c101906 */
[----:B------:R-:W-:Y:S05]  /*02b0*/  EXIT ;  /* 0x000000000000794d */ /* 0x000fea0003800000 */
.L_x_8:
        /* <DEDUP_REMOVED lines=12> */
.L_x_11:


//--------------------- .nv.shared.reserved.0     --------------------------
	.section	.nv.shared.reserved.0,"aw",@nobits
	.weak		__nv_reservedSMEM_offset_0_alias
	.size		__nv_reservedSMEM_offset_0_alias, 0, 64
	.other		__nv_reservedSMEM_offset_0_alias,@"STO_CUDA_RESERVED_SHARED STV_DEFAULT"
__nv_reservedSMEM_offset_0_alias:
	.zero		0
	.zero		64


//--------------------- .nv.shared._Z4multPiS_S_iii --------------------------
	.section	.nv.shared._Z4multPiS_S_iii,"aw",@nobits
	.sectionflags	@""
	.align	4
.nv.shared._Z4multPiS_S_iii:
	.zero		5120


//--------------------- .nv.shared._Z4addTPiS_ii  --------------------------
	.section	.nv.shared._Z4addTPiS_ii,"aw",@nobits
	.sectionflags	@""
	.align	4
.nv.shared._Z4addTPiS_ii:
	.zero		1032


//--------------------- .nv.constant0._Z9transposePiS_ii --------------------------
	.section	.nv.constant0._Z9transposePiS_ii,"a",@progbits
	.sectionflags	@""
	.align	4
.nv.constant0._Z9transposePiS_ii:
	.zero		920


//--------------------- .nv.constant0._Z4multPiS_S_iii --------------------------
	.section	.nv.constant0._Z4multPiS_S_iii,"a",@progbits
	.sectionflags	@""
	.align	4
.nv.constant0._Z4multPiS_S_iii:
	.zero		932


//--------------------- .nv.constant0._Z4addTPiS_ii --------------------------
	.section	.nv.constant0._Z4addTPiS_ii,"a",@progbits
	.sectionflags	@""
	.align	4
.nv.constant0._Z4addTPiS_ii:
	.zero		920


//--------------------- SYMBOLS --------------------------

	.type		.nv.reservedSmem.offset0,@object
	.size		.nv.reservedSmem.offset0,0x4
	.type		.nv.reservedSmem.cap,@object
	.size		.nv.reservedSmem.cap,0x4
